	.headerflags	@"EF_CUDA_TEXMODE_UNIFIED EF_CUDA_64BIT_ADDRESS EF_CUDA_ACCELERATORS EF_CUDA_SM90 EF_CUDA_VIRTUAL_SM(EF_CUDA_SM90)"
	.elftype	@"ET_EXEC"


//--------------------- .nv.info                  --------------------------
	.section	.nv.info,"",@"SHT_CUDA_INFO"
	.align	4


	//----- nvinfo : EIATTR_REGCOUNT
	.align		4
        /*0000*/ 	.byte	0x04, 0x2f
        /*0002*/ 	.short	(.L_1 - .L_0)
	.align		4
.L_0:
        /*0004*/ 	.word	index@(triton_poi_fused_add_leaky_relu_reflection_pad1d_33)
        /*0008*/ 	.word	0x00000013


	//----- nvinfo : EIATTR_MIN_STACK_SIZE
	.align		4
.L_1:
        /*000c*/ 	.byte	0x04, 0x12
        /*000e*/ 	.short	(.L_3 - .L_2)
	.align		4
.L_2:
        /*0010*/ 	.word	index@(triton_poi_fused_add_leaky_relu_reflection_pad1d_33)
        /*0014*/ 	.word	0x00000000


	//----- nvinfo : EIATTR_FRAME_SIZE
	.align		4
.L_3:
        /*0018*/ 	.byte	0x04, 0x11
        /*001a*/ 	.short	(.L_5 - .L_4)
	.align		4
.L_4:
        /*001c*/ 	.word	index@(triton_poi_fused_add_leaky_relu_reflection_pad1d_33)
        /*0020*/ 	.word	0x00000000


	//----- nvinfo : EIATTR_MIN_STACK_SIZE
	.align		4
.L_5:
        /*0024*/ 	.byte	0x04, 0x12
        /*0026*/ 	.short	(.L_7 - .L_6)
	.align		4
.L_6:
        /*0028*/ 	.word	index@(triton_poi_fused_add_leaky_relu_reflection_pad1d_33)
        /*002c*/ 	.word	0x00000000
.L_7:


//--------------------- .nv.info.triton_poi_fused_add_leaky_relu_reflection_pad1d_33 --------------------------
	.section	.nv.info.triton_poi_fused_add_leaky_relu_reflection_pad1d_33,"",@"SHT_CUDA_INFO"
	.sectionflags	@""
	.align	4


	//----- nvinfo : EIATTR_CUDA_API_VERSION
	.align		4
        /*0000*/ 	.byte	0x04, 0x37
        /*0002*/ 	.short	(.L_9 - .L_8)
.L_8:
        /*0004*/ 	.word	0x0000007c


	//----- nvinfo : EIATTR_KPARAM_INFO
	.align		4
.L_9:
        /*0008*/ 	.byte	0x04, 0x17
        /*000a*/ 	.short	(.L_11 - .L_10)
.L_10:
        /*000c*/ 	.word	0x00000000
        /*0010*/ 	.short	0x0006
        /*0012*/ 	.short	0x0030
        /*0014*/ 	.byte	0x00, 0xf0, 0x11, 0x00


	//----- nvinfo : EIATTR_KPARAM_INFO
	.align		4
.L_11:
        /*0018*/ 	.byte	0x04, 0x17
        /*001a*/ 	.short	(.L_13 - .L_12)
.L_12:
        /*001c*/ 	.word	0x00000000
        /*0020*/ 	.short	0x0005
        /*0022*/ 	.short	0x0028
        /*0024*/ 	.byte	0x00, 0xf4, 0x21, 0x00


	//----- nvinfo : EIATTR_KPARAM_INFO
	.align		4
.L_13:
        /*0028*/ 	.byte	0x04, 0x17
        /*002a*/ 	.short	(.L_15 - .L_14)
.L_14:
        /*002c*/ 	.word	0x00000000
        /*0030*/ 	.short	0x0004
        /*0032*/ 	.short	0x0020
        /*0034*/ 	.byte	0x00, 0xf4, 0x21, 0x00


	//----- nvinfo : EIATTR_KPARAM_INFO
	.align		4
.L_15:
        /*0038*/ 	.byte	0x04, 0x17
        /*003a*/ 	.short	(.L_17 - .L_16)
.L_16:
        /*003c*/ 	.word	0x00000000
        /*0040*/ 	.short	0x0003
        /*0042*/ 	.short	0x0018
        /*0044*/ 	.byte	0x00, 0xf4, 0x21, 0x00


	//----- nvinfo : EIATTR_KPARAM_INFO
	.align		4
.L_17:
        /*0048*/ 	.byte	0x04, 0x17
        /*004a*/ 	.short	(.L_19 - .L_18)
.L_18:
        /*004c*/ 	.word	0x00000000
        /*0050*/ 	.short	0x0002
        /*0052*/ 	.short	0x0010
        /*0054*/ 	.byte	0x00, 0xf4, 0x21, 0x00


	//----- nvinfo : EIATTR_KPARAM_INFO
	.align		4
.L_19:
        /*0058*/ 	.byte	0x04, 0x17
        /*005a*/ 	.short	(.L_21 - .L_20)
.L_20:
        /*005c*/ 	.word	0x00000000
        /*0060*/ 	.short	0x0001
        /*0062*/ 	.short	0x0008
        /*0064*/ 	.byte	0x00, 0xf4, 0x21, 0x00


	//----- nvinfo : EIATTR_KPARAM_INFO
	.align		4
.L_21:
        /*0068*/ 	.byte	0x04, 0x17
        /*006a*/ 	.short	(.L_23 - .L_22)
.L_22:
        /*006c*/ 	.word	0x00000000
        /*0070*/ 	.short	0x0000
        /*0072*/ 	.short	0x0000
        /*0074*/ 	.byte	0x00, 0xf4, 0x21, 0x00


	//----- nvinfo : EIATTR_SPARSE_MMA_MASK
	.align		4
.L_23:
        /*0078*/ 	.byte	0x03, 0x50
        /*007a*/ 	.short	0x0000


	//----- nvinfo : EIATTR_MAXREG_COUNT
	.align		4
        /*007c*/ 	.byte	0x03, 0x1b
        /*007e*/ 	.short	0x00ff


	//----- nvinfo : EIATTR_EXIT_INSTR_OFFSETS
	.align		4
        /*0080*/ 	.byte	0x04, 0x1c
        /*0082*/ 	.short	(.L_25 - .L_24)


	//   ....[0]....
.L_24:
        /*0084*/ 	.word	0x000002b0


	//   ....[1]....
        /*0088*/ 	.word	0x000002d0


	//----- nvinfo : EIATTR_REQNTID
	.align		4
.L_25:
        /*008c*/ 	.byte	0x04, 0x10
        /*008e*/ 	.short	(.L_27 - .L_26)
.L_26:
        /*0090*/ 	.word	0x00000080
        /*0094*/ 	.word	0x00000001
        /*0098*/ 	.word	0x00000001


	//----- nvinfo : EIATTR_CBANK_PARAM_SIZE
	.align		4
.L_27:
        /*009c*/ 	.byte	0x03, 0x19
        /*009e*/ 	.short	0x0034


	//----- nvinfo : EIATTR_PARAM_CBANK
	.align		4
        /*00a0*/ 	.byte	0x04, 0x0a
        /*00a2*/ 	.short	(.L_29 - .L_28)
	.align		4
.L_28:
        /*00a4*/ 	.word	index@(.nv.constant0.triton_poi_fused_add_leaky_relu_reflection_pad1d_33)
        /*00a8*/ 	.short	0x0210
        /*00aa*/ 	.short	0x0034


	//----- nvinfo : EIATTR_SW_WAR
	.align		4
.L_29:
        /*00ac*/ 	.byte	0x04, 0x36
        /*00ae*/ 	.short	(.L_31 - .L_30)
.L_30:
        /*00b0*/ 	.word	0x00000008
.L_31:


//--------------------- .nv.callgraph             --------------------------
	.section	.nv.callgraph,"",@"SHT_CUDA_CALLGRAPH"
	.align	4
	.sectionentsize	8
	.align		4
        /*0000*/ 	.word	0x00000000
	.align		4
        /*0004*/ 	.word	0xffffffff
	.align		4
        /*0008*/ 	.word	0x00000000
	.align		4
        /*000c*/ 	.word	0xfffffffe
	.align		4
        /*0010*/ 	.word	0x00000000
	.align		4
        /*0014*/ 	.word	0xfffffffd
	.align		4
        /*0018*/ 	.word	0x00000000
	.align		4
        /*001c*/ 	.word	0xfffffffc


//--------------------- .text.triton_poi_fused_add_leaky_relu_reflection_pad1d_33 --------------------------
	.section	.text.triton_poi_fused_add_leaky_relu_reflection_pad1d_33,"ax",@progbits
	.align	128
        .global         triton_poi_fused_add_leaky_relu_reflection_pad1d_33
        .type           triton_poi_fused_add_leaky_relu_reflection_pad1d_33,@function
        .size           triton_poi_fused_add_leaky_relu_reflection_pad1d_33,(.L_x_1 - triton_poi_fused_add_leaky_relu_reflection_pad1d_33)
        .other          triton_poi_fused_add_leaky_relu_reflection_pad1d_33,@"STO_CUDA_ENTRY STV_DEFAULT"
triton_poi_fused_add_leaky_relu_reflection_pad1d_33:
.text.triton_poi_fused_add_leaky_relu_reflection_pad1d_33:
[----:B------:R-:W0:Y:S02]  /*0000*/  LDC R1, c[0x0][0x28] ;  /* 0x00000a00ff017b82 */ /* 0x000e240000000800 */
[----:B------:R-:W1:Y:S01]  /*0010*/  S2R R0, SR_TID.X ;  /* 0x0000000000007919 */ /* 0x000e620000002100 */
[----:B------:R-:W2:Y:S01]  /*0020*/  LDC.64 R4, c[0x0][0x220] ;  /* 0x00008800ff047b82 */ /* 0x000ea20000000a00 */
[----:B------:R-:W-:Y:S01]  /*0030*/  ULDC.64 UR4, c[0x0][0x210] ;  /* 0x0000840000047ab9 */ /* 0x000fe20000000a00 */
[----:B------:R-:W-:Y:S01]  /*0040*/  PRMT R16, RZ, 0x7610, R16 ;  /* 0x00007610ff107816 */ /* 0x000fe20000000010 */
[----:B------:R-:W3:Y:S05]  /*0050*/  S2R R3, SR_CTAID.X ;  /* 0x0000000000037919 */ /* 0x000eea0000002500 */
[----:B------:R-:W4:Y:S08]  /*0060*/  LDC.64 R8, c[0x0][0x230] ;  /* 0x00008c00ff087b82 */ /* 0x000f300000000a00 */
[----:B------:R-:W5:Y:S01]  /*0070*/  LDC.64 R6, c[0x0][0x218] ;  /* 0x00008600ff067b82 */ /* 0x000f620000000a00 */
[----:B-1----:R-:W-:-:S05]  /*0080*/  LOP3.LUT R0, R0, 0x7f, RZ, 0xc0, !PT ;  /* 0x0000007f00007812 */ /* 0x002fca00078ec0ff */
[----:B---3--:R-:W-:-:S04]  /*0090*/  IMAD R0, R3, 0x80, R0 ;  /* 0x0000008003007824 */ /* 0x008fc800078e0200 */
[C---:B------:R-:W-:Y:S01]  /*00a0*/  IMAD.HI R2, R0.reuse, 0x7f411e53, RZ ;  /* 0x7f411e5300027827 */ /* 0x040fe200078e02ff */
[----:B------:R-:W-:-:S04]  /*00b0*/  ISETP.GE.AND P0, PT, R0, 0x1018, PT ;  /* 0x000010180000780c */ /* 0x000fc80003f06270 */
[----:B------:R-:W-:-:S04]  /*00c0*/  SHF.R.U32.HI R3, RZ, 0x1f, R2 ;  /* 0x0000001fff037819 */ /* 0x000fc80000011602 */
[----:B------:R-:W-:-:S04]  /*00d0*/  LEA.HI.SX32 R13, R2, R3, 0x17 ;  /* 0x00000003020d7211 */ /* 0x000fc800078fbaff */
[C---:B------:R-:W-:Y:S01]  /*00e0*/  LEA R10, R13.reuse, 0x3ff, 0xa ;  /* 0x000003ff0d0a7811 */ /* 0x040fe200078e50ff */
[----:B------:R-:W-:-:S04]  /*00f0*/  IMAD R2, R13, -0x406, R0 ;  /* 0xfffffbfa0d027824 */ /* 0x000fc800078e0200 */
[----:B------:R-:W-:-:S05]  /*0100*/  VIADD R2, R2, 0xfffffffd ;  /* 0xfffffffd02027836 */ /* 0x000fca0000000000 */
[----:B------:R-:W-:-:S04]  /*0110*/  IABS R2, R2 ;  /* 0x0000000200027213 */ /* 0x000fc80000000000 */
[----:B------:R-:W-:-:S04]  /*0120*/  IADD3 R2, R2, -0x3ff, RZ ;  /* 0xfffffc0102027810 */ /* 0x000fc80007ffe0ff */
[----:B------:R-:W-:Y:S02]  /*0130*/  IABS R15, R2 ;  /* 0x00000002000f7213 */ /* 0x000fe40000000000 */
[----:B------:R-:W1:Y:S03]  /*0140*/  LDC.64 R2, c[0x0][0x228] ;  /* 0x00008a00ff027b82 */ /* 0x000e660000000a00 */
[----:B------:R-:W-:-:S05]  /*0150*/  IMAD.IADD R15, R10, 0x1, -R15 ;  /* 0x000000010a0f7824 */ /* 0x000fca00078e0a0f */
[----:B------:R-:W-:Y:S01]  /*0160*/  IADD3 R10, P1, R15, UR4, RZ ;  /* 0x000000040f0a7c10 */ /* 0x000fe2000ff3e0ff */
[----:B--2---:R-:W-:-:S03]  /*0170*/  IMAD.WIDE R4, R13, 0x4, R4 ;  /* 0x000000040d047825 */ /* 0x004fc600078e0204 */
[----:B------:R-:W-:Y:S01]  /*0180*/  LEA.HI.X.SX32 R11, R15, UR5, 0x1, P1 ;  /* 0x000000050f0b7c11 */ /* 0x000fe200088f0eff */
[----:B------:R-:W-:Y:S01]  /*0190*/  ULDC.64 UR4, c[0x0][0x208] ;  /* 0x0000820000047ab9 */ /* 0x000fe20000000a00 */
[----:B----4-:R-:W-:Y:S01]  /*01a0*/  IMAD.WIDE R8, R13, 0x4, R8 ;  /* 0x000000040d087825 */ /* 0x010fe200078e0208 */
[----:B------:R-:W-:Y:S02]  /*01b0*/  CS2R R12, SRZ ;  /* 0x00000000000c7805 */ /* 0x000fe4000001ff00 */
[----:B------:R2:W3:Y:S01]  /*01c0*/  @!P0 LDG.E.EL.U8 R16, desc[UR4][R10.64] ;  /* 0x000000040a108981 */ /* 0x0004e2000c2e1100 */
[----:B-----5:R-:W-:-:S03]  /*01d0*/  IMAD.WIDE R6, R15, 0x4, R6 ;  /* 0x000000040f067825 */ /* 0x020fc600078e0206 */
[----:B------:R-:W4:Y:S01]  /*01e0*/  @!P0 LDG.E.EL R13, desc[UR4][R4.64] ;  /* 0x00000004040d8981 */ /* 0x000f22000c2e1900 */
[----:B-1----:R-:W-:Y:S01]  /*01f0*/  IMAD.WIDE R2, R15, 0x4, R2 ;  /* 0x000000040f027825 */ /* 0x002fe200078e0202 */
[----:B------:R-:W-:Y:S02]  /*0200*/  CS2R R14, SRZ ;  /* 0x00000000000e7805 */ /* 0x000fe4000001ff00 */
[----:B------:R-:W4:Y:S01]  /*0210*/  @!P0 LDG.E.EL R12, desc[UR4][R6.64] ;  /* 0x00000004060c8981 */ /* 0x000f22000c2e1900 */
[----:B--2---:R-:W1:Y:S03]  /*0220*/  LDC.64 R10, c[0x0][0x238] ;  /* 0x00008e00ff0a7b82 */ /* 0x004e660000000a00 */
[----:B------:R-:W2:Y:S04]  /*0230*/  @!P0 LDG.E.EL R15, desc[UR4][R8.64] ;  /* 0x00000004080f8981 */ /* 0x000ea8000c2e1900 */
[----:B------:R-:W2:Y:S01]  /*0240*/  @!P0 LDG.E.EL R14, desc[UR4][R2.64] ;  /* 0x00000004020e8981 */ /* 0x000ea2000c2e1900 */
[----:B-1----:R-:W-:Y:S01]  /*0250*/  IMAD.WIDE R10, R0, 0x4, R10 ;  /* 0x00000004000a7825 */ /* 0x002fe200078e020a */
[----:B---3--:R-:W-:-:S03]  /*0260*/  LOP3.LUT P1, RZ, R16, 0xff, RZ, 0xc0, !PT ;  /* 0x000000ff10ff7812 */ /* 0x008fc6000782c0ff */
[----:B----4-:R-:W-:Y:S01]  /*0270*/  FADD R12, R13, R12 ;  /* 0x0000000c0d0c7221 */ /* 0x010fe20000000000 */
[----:B--2---:R-:W-:-:S04]  /*0280*/  FADD R15, R15, R14 ;  /* 0x0000000e0f0f7221 */ /* 0x004fc80000000000 */
[----:B------:R-:W-:-:S05]  /*0290*/  FADD R15, R12, R15 ;  /* 0x0000000f0c0f7221 */ /* 0x000fca0000000000 */
[----:B------:R-:W-:Y:S01]  /*02a0*/  @!P1 FMUL R15, R15, 0.20000000298023223877 ;  /* 0x3e4ccccd0f0f9820 */ /* 0x000fe20000400000 */
[----:B------:R-:W-:Y:S06]  /*02b0*/  @P0 EXIT ;  /* 0x000000000000094d */ /* 0x000fec0003800000 */
[----:B------:R-:W-:Y:S01]  /*02c0*/  STG.E desc[UR4][R10.64], R15 ;  /* 0x0000000f0a007986 */ /* 0x000fe2000c101904 */
[----:B------:R-:W-:Y:S05]  /*02d0*/  EXIT ;  /* 0x000000000000794d */ /* 0x000fea0003800000 */
.L_x_0:
[----:B------:R-:W-:-:S00]  /*02e0*/  BRA `(.L_x_0) ;  /* 0xfffffffc00fc7947 */ /* 0x000fc0000383ffff */
[----:B------:R-:W-:-:S00]  /*02f0*/  NOP ;  /* 0x0000000000007918 */ /* 0x000fc00000000000 */
        /* <DEDUP_REMOVED lines=8> */
.L_x_1:


//--------------------- .nv.constant0.triton_poi_fused_add_leaky_relu_reflection_pad1d_33 --------------------------
	.section	.nv.constant0.triton_poi_fused_add_leaky_relu_reflection_pad1d_33,"a",@progbits
	.sectionflags	@""
	.align	4
.nv.constant0.triton_poi_fused_add_leaky_relu_reflection_pad1d_33:
	.zero		580
